//
// Generated by NVIDIA NVVM Compiler
//
// Compiler Build ID: CL-36424714
// Cuda compilation tools, release 13.0, V13.0.88
// Based on NVVM 20.0.0
//

.version 9.0
.target sm_100
.address_size 64

	// .globl	_Z8FillOnesPfi

.visible .entry _Z8FillOnesPfi(
	.param .u64 .ptr .align 1 _Z8FillOnesPfi_param_0,
	.param .u32 _Z8FillOnesPfi_param_1
)
{
	.reg .pred 	%p<2>;
	.reg .b32 	%r<7>;
	.reg .b64 	%rd<5>;

	ld.param.u64 	%rd1, [_Z8FillOnesPfi_param_0];
	ld.param.u32 	%r2, [_Z8FillOnesPfi_param_1];
	mov.u32 	%r3, %ctaid.x;
	mov.u32 	%r4, %ntid.x;
	mov.u32 	%r5, %tid.x;
	mad.lo.s32 	%r1, %r3, %r4, %r5;
	setp.ge.s32 	%p1, %r1, %r2;
	@%p1 bra 	$L__BB0_2;
	cvta.to.global.u64 	%rd2, %rd1;
	mul.wide.s32 	%rd3, %r1, 4;
	add.s64 	%rd4, %rd2, %rd3;
	mov.b32 	%r6, 1065353216;
	st.global.u32 	[%rd4], %r6;
$L__BB0_2:
	ret;

}
	// .globl	_Z19SoftmaxLossBackpropPKfiiPf
.visible .entry _Z19SoftmaxLossBackpropPKfiiPf(
	.param .u64 .ptr .align 1 _Z19SoftmaxLossBackpropPKfiiPf_param_0,
	.param .u32 _Z19SoftmaxLossBackpropPKfiiPf_param_1,
	.param .u32 _Z19SoftmaxLossBackpropPKfiiPf_param_2,
	.param .u64 .ptr .align 1 _Z19SoftmaxLossBackpropPKfiiPf_param_3
)
{
	.reg .pred 	%p<2>;
	.reg .b32 	%r<9>;
	.reg .b32 	%f<4>;
	.reg .b64 	%rd<9>;

	ld.param.u64 	%rd1, [_Z19SoftmaxLossBackpropPKfiiPf_param_0];
	ld.param.u32 	%r2, [_Z19SoftmaxLossBackpropPKfiiPf_param_1];
	ld.param.u32 	%r3, [_Z19SoftmaxLossBackpropPKfiiPf_param_2];
	ld.param.u64 	%rd2, [_Z19SoftmaxLossBackpropPKfiiPf_param_3];
	mov.u32 	%r4, %ctaid.x;
	mov.u32 	%r5, %ntid.x;
	mov.u32 	%r6, %tid.x;
	mad.lo.s32 	%r1, %r4, %r5, %r6;
	setp.ge.s32 	%p1, %r1, %r3;
	@%p1 bra 	$L__BB1_2;
	cvta.to.global.u64 	%rd3, %rd1;
	cvta.to.global.u64 	%rd4, %rd2;
	mul.wide.s32 	%rd5, %r1, 4;
	add.s64 	%rd6, %rd3, %rd5;
	ld.global.f32 	%f1, [%rd6];
	cvt.rzi.s32.f32 	%r7, %f1;
	mad.lo.s32 	%r8, %r2, %r1, %r7;
	mul.wide.s32 	%rd7, %r8, 4;
	add.s64 	%rd8, %rd4, %rd7;
	ld.global.f32 	%f2, [%rd8];
	add.f32 	%f3, %f2, 0fBF800000;
	st.global.f32 	[%rd8], %f3;
$L__BB1_2:
	ret;

}


// ===== COMPILED SASS (sm_100) =====

	.target	sm_100

	.elftype	@"ET_EXEC"


//--------------------- .note.nv.tkinfo           --------------------------
	.section	.note.nv.tkinfo,"",@"SHT_NOTE"
	.sectionflags	@"SHF_NOTE_NV_TKINFO"
	.tkinfo
        /*0018*/ 	.word	0x00000002
        /*0030*/ 	.string	""
        /*0030*/ 	.string	"ptxas"
        /*0030*/ 	.string	"Cuda compilation tools, release 13.0, V13.0.88"
        /*0030*/ 	.string	"Build cuda_13.0.r13.0/compiler.36424714_0"
        /*0030*/ 	.string	"-arch sm_100 -m 64 "



//--------------------- .note.nv.cuinfo           --------------------------
	.section	.note.nv.cuinfo,"",@"SHT_NOTE"
	.sectionflags	@"SHF_NOTE_NV_CUINFO"
        /*0018*/ 	.short	0x0002
        /*001a*/ 	.short	0x0064
        /*001c*/ 	.short	0x0082
	.zero		2


//--------------------- .nv.info                  --------------------------
	.section	.nv.info,"",@"SHT_CUDA_INFO"
	.align	4


	//----- nvinfo : EIATTR_REGCOUNT
	.align		4
        /*0000*/ 	.byte	0x04, 0x2f
        /*0002*/ 	.short	(.L_1 - .L_0)
	.align		4
.L_0:
        /*0004*/ 	.word	index@(_Z8FillOnesPfi)
        /*0008*/ 	.word	0x0000000a


	//----- nvinfo : EIATTR_FRAME_SIZE
	.align		4
.L_1:
        /*000c*/ 	.byte	0x04, 0x11
        /*000e*/ 	.short	(.L_3 - .L_2)
	.align		4
.L_2:
        /*0010*/ 	.word	index@(_Z8FillOnesPfi)
        /*0014*/ 	.word	0x00000000


	//----- nvinfo : EIATTR_REGCOUNT
	.align		4
.L_3:
        /*0018*/ 	.byte	0x04, 0x2f
        /*001a*/ 	.short	(.L_5 - .L_4)
	.align		4
.L_4:
        /*001c*/ 	.word	index@(_Z19SoftmaxLossBackpropPKfiiPf)
        /*0020*/ 	.word	0x0000000a


	//----- nvinfo : EIATTR_FRAME_SIZE
	.align		4
.L_5:
        /*0024*/ 	.byte	0x04, 0x11
        /*0026*/ 	.short	(.L_7 - .L_6)
	.align		4
.L_6:
        /*0028*/ 	.word	index@(_Z19SoftmaxLossBackpropPKfiiPf)
        /*002c*/ 	.word	0x00000000


	//----- nvinfo : EIATTR_MIN_STACK_SIZE
	.align		4
.L_7:
        /*0030*/ 	.byte	0x04, 0x12
        /*0032*/ 	.short	(.L_9 - .L_8)
	.align		4
.L_8:
        /*0034*/ 	.word	index@(_Z19SoftmaxLossBackpropPKfiiPf)
        /*0038*/ 	.word	0x00000000


	//----- nvinfo : EIATTR_MIN_STACK_SIZE
	.align		4
.L_9:
        /*003c*/ 	.byte	0x04, 0x12
        /*003e*/ 	.short	(.L_11 - .L_10)
	.align		4
.L_10:
        /*0040*/ 	.word	index@(_Z8FillOnesPfi)
        /*0044*/ 	.word	0x00000000
.L_11:


//--------------------- .nv.compat                --------------------------
	.section	.nv.compat,"",@"SHT_CUDA_COMPAT_INFO"
	.align	4
        /*0000*/ 	.byte	0x02, 0x09, 0x00, 0x00, 0x02, 0x02, 0x01, 0x00, 0x02, 0x05, 0x05, 0x00, 0x03, 0x07, 0x01, 0x01
        /*0010*/ 	.byte	0x02, 0x03, 0x00, 0x00, 0x02, 0x06, 0x01, 0x00, 0x04, 0x0b, 0x08, 0x00, 0x09, 0x00, 0x00, 0x00
        /*0020*/ 	.byte	0x00, 0x00, 0x00, 0x00


//--------------------- .nv.info._Z19SoftmaxLossBackpropPKfiiPf --------------------------
	.section	.nv.info._Z19SoftmaxLossBackpropPKfiiPf,"",@"SHT_CUDA_INFO"
	.sectionflags	@""
	.align	4


	//----- nvinfo : EIATTR_CUDA_API_VERSION
	.align		4
        /*0000*/ 	.byte	0x04, 0x37
        /*0002*/ 	.short	(.L_13 - .L_12)
.L_12:
        /*0004*/ 	.word	0x00000082


	//----- nvinfo : EIATTR_KPARAM_INFO
	.align		4
.L_13:
        /*0008*/ 	.byte	0x04, 0x17
        /*000a*/ 	.short	(.L_15 - .L_14)
.L_14:
        /*000c*/ 	.word	0x00000000
        /*0010*/ 	.short	0x0003
        /*0012*/ 	.short	0x0010
        /*0014*/ 	.byte	0x00, 0xf5, 0x21, 0x00


	//----- nvinfo : EIATTR_KPARAM_INFO
	.align		4
.L_15:
        /*0018*/ 	.byte	0x04, 0x17
        /*001a*/ 	.short	(.L_17 - .L_16)
.L_16:
        /*001c*/ 	.word	0x00000000
        /*0020*/ 	.short	0x0002
        /*0022*/ 	.short	0x000c
        /*0024*/ 	.byte	0x00, 0xf0, 0x11, 0x00


	//----- nvinfo : EIATTR_KPARAM_INFO
	.align		4
.L_17:
        /*0028*/ 	.byte	0x04, 0x17
        /*002a*/ 	.short	(.L_19 - .L_18)
.L_18:
        /*002c*/ 	.word	0x00000000
        /*0030*/ 	.short	0x0001
        /*0032*/ 	.short	0x0008
        /*0034*/ 	.byte	0x00, 0xf0, 0x11, 0x00


	//----- nvinfo : EIATTR_KPARAM_INFO
	.align		4
.L_19:
        /*0038*/ 	.byte	0x04, 0x17
        /*003a*/ 	.short	(.L_21 - .L_20)
.L_20:
        /*003c*/ 	.word	0x00000000
        /*0040*/ 	.short	0x0000
        /*0042*/ 	.short	0x0000
        /*0044*/ 	.byte	0x00, 0xf5, 0x21, 0x00


	//----- nvinfo : EIATTR_SPARSE_MMA_MASK
	.align		4
.L_21:
        /*0048*/ 	.byte	0x03, 0x50
        /*004a*/ 	.short	0x0000


	//----- nvinfo : EIATTR_MAXREG_COUNT
	.align		4
        /*004c*/ 	.byte	0x03, 0x1b
        /*004e*/ 	.short	0x00ff


	//----- nvinfo : EIATTR_MERCURY_ISA_VERSION
	.align		4
        /*0050*/ 	.byte	0x03, 0x5f
        /*0052*/ 	.short	0x0101


	//----- nvinfo : EIATTR_VRC_CTA_INIT_COUNT
	.align		4
        /*0054*/ 	.byte	0x02, 0x4a
	.zero		1
	.zero		1


	//----- nvinfo : EIATTR_EXIT_INSTR_OFFSETS
	.align		4
        /*0058*/ 	.byte	0x04, 0x1c
        /*005a*/ 	.short	(.L_23 - .L_22)


	//   ....[0]....
.L_22:
        /*005c*/ 	.word	0x00000070


	//   ....[1]....
        /*0060*/ 	.word	0x00000140


	//----- nvinfo : EIATTR_CBANK_PARAM_SIZE
	.align		4
.L_23:
        /*0064*/ 	.byte	0x03, 0x19
        /*0066*/ 	.short	0x0018


	//----- nvinfo : EIATTR_PARAM_CBANK
	.align		4
        /*0068*/ 	.byte	0x04, 0x0a
        /*006a*/ 	.short	(.L_25 - .L_24)
	.align		4
.L_24:
        /*006c*/ 	.word	index@(.nv.constant0._Z19SoftmaxLossBackpropPKfiiPf)
        /*0070*/ 	.short	0x0380
        /*0072*/ 	.short	0x0018


	//----- nvinfo : EIATTR_SW_WAR
	.align		4
.L_25:
        /*0074*/ 	.byte	0x04, 0x36
        /*0076*/ 	.short	(.L_27 - .L_26)
.L_26:
        /*0078*/ 	.word	0x00000008
.L_27:


//--------------------- .nv.info._Z8FillOnesPfi   --------------------------
	.section	.nv.info._Z8FillOnesPfi,"",@"SHT_CUDA_INFO"
	.sectionflags	@""
	.align	4


	//----- nvinfo : EIATTR_CUDA_API_VERSION
	.align		4
        /*0000*/ 	.byte	0x04, 0x37
        /*0002*/ 	.short	(.L_29 - .L_28)
.L_28:
        /*0004*/ 	.word	0x00000082


	//----- nvinfo : EIATTR_KPARAM_INFO
	.align		4
.L_29:
        /*0008*/ 	.byte	0x04, 0x17
        /*000a*/ 	.short	(.L_31 - .L_30)
.L_30:
        /*000c*/ 	.word	0x00000000
        /*0010*/ 	.short	0x0001
        /*0012*/ 	.short	0x0008
        /*0014*/ 	.byte	0x00, 0xf0, 0x11, 0x00


	//----- nvinfo : EIATTR_KPARAM_INFO
	.align		4
.L_31:
        /*0018*/ 	.byte	0x04, 0x17
        /*001a*/ 	.short	(.L_33 - .L_32)
.L_32:
        /*001c*/ 	.word	0x00000000
        /*0020*/ 	.short	0x0000
        /*0022*/ 	.short	0x0000
        /*0024*/ 	.byte	0x00, 0xf5, 0x21, 0x00


	//----- nvinfo : EIATTR_SPARSE_MMA_MASK
	.align		4
.L_33:
        /*0028*/ 	.byte	0x03, 0x50
        /*002a*/ 	.short	0x0000


	//----- nvinfo : EIATTR_MAXREG_COUNT
	.align		4
        /*002c*/ 	.byte	0x03, 0x1b
        /*002e*/ 	.short	0x00ff


	//----- nvinfo : EIATTR_MERCURY_ISA_VERSION
	.align		4
        /*0030*/ 	.byte	0x03, 0x5f
        /*0032*/ 	.short	0x0101


	//----- nvinfo : EIATTR_VRC_CTA_INIT_COUNT
	.align		4
        /*0034*/ 	.byte	0x02, 0x4a
	.zero		1
	.zero		1


	//----- nvinfo : EIATTR_EXIT_INSTR_OFFSETS
	.align		4
        /*0038*/ 	.byte	0x04, 0x1c
        /*003a*/ 	.short	(.L_35 - .L_34)


	//   ....[0]....
.L_34:
        /*003c*/ 	.word	0x00000070


	//   ....[1]....
        /*0040*/ 	.word	0x000000d0


	//----- nvinfo : EIATTR_CBANK_PARAM_SIZE
	.align		4
.L_35:
        /*0044*/ 	.byte	0x03, 0x19
        /*0046*/ 	.short	0x000c


	//----- nvinfo : EIATTR_PARAM_CBANK
	.align		4
        /*0048*/ 	.byte	0x04, 0x0a
        /*004a*/ 	.short	(.L_37 - .L_36)
	.align		4
.L_36:
        /*004c*/ 	.word	index@(.nv.constant0._Z8FillOnesPfi)
        /*0050*/ 	.short	0x0380
        /*0052*/ 	.short	0x000c


	//----- nvinfo : EIATTR_SW_WAR
	.align		4
.L_37:
        /*0054*/ 	.byte	0x04, 0x36
        /*0056*/ 	.short	(.L_39 - .L_38)
.L_38:
        /*0058*/ 	.word	0x00000008
.L_39:


//--------------------- .nv.callgraph             --------------------------
	.section	.nv.callgraph,"",@"SHT_CUDA_CALLGRAPH"
	.align	4
	.sectionentsize	8
	.align		4
        /*0000*/ 	.word	0x00000000
	.align		4
        /*0004*/ 	.word	0xffffffff
	.align		4
        /*0008*/ 	.word	0x00000000
	.align		4
        /*000c*/ 	.word	0xfffffffe
	.align		4
        /*0010*/ 	.word	0x00000000
	.align		4
        /*0014*/ 	.word	0xfffffffd
	.align		4
        /*0018*/ 	.word	0x00000000
	.align		4
        /*001c*/ 	.word	0xfffffffc


//--------------------- .text._Z19SoftmaxLossBackpropPKfiiPf --------------------------
	.section	.text._Z19SoftmaxLossBackpropPKfiiPf,"ax",@progbits
	.align	128
        .global         _Z19SoftmaxLossBackpropPKfiiPf
        .type           _Z19SoftmaxLossBackpropPKfiiPf,@function
        .size           _Z19SoftmaxLossBackpropPKfiiPf,(.L_x_2 - _Z19SoftmaxLossBackpropPKfiiPf)
        .other          _Z19SoftmaxLossBackpropPKfiiPf,@"STO_CUDA_ENTRY STV_DEFAULT"
_Z19SoftmaxLossBackpropPKfiiPf:
.text._Z19SoftmaxLossBackpropPKfiiPf:
[----:B------:R-:W-:Y:S01]  /*0000*/  LDC R1, c[0x0][0x37c] ;  /* 0x0000df00ff017b82 */ /* 0x000fe20000000800 */
[----:B------:R-:W0:Y:S07]  /*0010*/  S2R R0, SR_TID.X ;  /* 0x0000000000007919 */ /* 0x000e2e0000002100 */
[----:B------:R-:W0:Y:S01]  /*0020*/  S2UR UR4, SR_CTAID.X ;  /* 0x00000000000479c3 */ /* 0x000e220000002500 */
[----:B------:R-:W1:Y:S07]  /*0030*/  LDCU UR5, c[0x0][0x38c] ;  /* 0x00007180ff0577ac */ /* 0x000e6e0008000800 */
[----:B------:R-:W0:Y:S02]  /*0040*/  LDC R7, c[0x0][0x360] ;  /* 0x0000d800ff077b82 */ /* 0x000e240000000800 */
[----:B0-----:R-:W-:-:S05]  /*0050*/  IMAD R7, R7, UR4, R0 ;  /* 0x0000000407077c24 */ /* 0x001fca000f8e0200 */
[----:B-1----:R-:W-:-:S13]  /*0060*/  ISETP.GE.AND P0, PT, R7, UR5, PT ;  /* 0x0000000507007c0c */ /* 0x002fda000bf06270 */
[----:B------:R-:W-:Y:S05]  /*0070*/  @P0 EXIT ;  /* 0x000000000000094d */ /* 0x000fea0003800000 */
[----:B------:R-:W0:Y:S01]  /*0080*/  LDC.64 R2, c[0x0][0x380] ;  /* 0x0000e000ff027b82 */ /* 0x000e220000000a00 */
[----:B------:R-:W1:Y:S01]  /*0090*/  LDCU.64 UR4, c[0x0][0x358] ;  /* 0x00006b00ff0477ac */ /* 0x000e620008000a00 */
[----:B------:R-:W2:Y:S06]  /*00a0*/  LDCU UR6, c[0x0][0x388] ;  /* 0x00007100ff0677ac */ /* 0x000eac0008000800 */
[----:B------:R-:W3:Y:S01]  /*00b0*/  LDC.64 R4, c[0x0][0x390] ;  /* 0x0000e400ff047b82 */ /* 0x000ee20000000a00 */
[----:B0-----:R-:W-:-:S06]  /*00c0*/  IMAD.WIDE R2, R7, 0x4, R2 ;  /* 0x0000000407027825 */ /* 0x001fcc00078e0202 */
[----:B-1----:R-:W4:Y:S02]  /*00d0*/  LDG.E R2, desc[UR4][R2.64] ;  /* 0x0000000402027981 */ /* 0x002f24000c1e1900 */
[----:B----4-:R-:W2:Y:S02]  /*00e0*/  F2I.TRUNC.NTZ R0, R2 ;  /* 0x0000000200007305 */ /* 0x010ea4000020f100 */
[----:B--2---:R-:W-:-:S04]  /*00f0*/  IMAD R7, R7, UR6, R0 ;  /* 0x0000000607077c24 */ /* 0x004fc8000f8e0200 */
[----:B---3--:R-:W-:-:S05]  /*0100*/  IMAD.WIDE R4, R7, 0x4, R4 ;  /* 0x0000000407047825 */ /* 0x008fca00078e0204 */
[----:B------:R-:W2:Y:S02]  /*0110*/  LDG.E R0, desc[UR4][R4.64] ;  /* 0x0000000404007981 */ /* 0x000ea4000c1e1900 */
[----:B--2---:R-:W-:-:S05]  /*0120*/  FADD R7, R0, -1 ;  /* 0xbf80000000077421 */ /* 0x004fca0000000000 */
[----:B------:R-:W-:Y:S01]  /*0130*/  STG.E desc[UR4][R4.64], R7 ;  /* 0x0000000704007986 */ /* 0x000fe2000c101904 */
[----:B------:R-:W-:Y:S05]  /*0140*/  EXIT ;  /* 0x000000000000794d */ /* 0x000fea0003800000 */
.L_x_0:
[----:B------:R-:W-:-:S00]  /*0150*/  BRA `(.L_x_0) ;  /* 0xfffffffc00fc7947 */ /* 0x000fc0000383ffff */
[----:B------:R-:W-:-:S00]  /*0160*/  NOP ;  /* 0x0000000000007918 */ /* 0x000fc00000000000 */
        /* <DEDUP_REMOVED lines=9> */
.L_x_2:


//--------------------- .text._Z8FillOnesPfi      --------------------------
	.section	.text._Z8FillOnesPfi,"ax",@progbits
	.align	128
        .global         _Z8FillOnesPfi
        .type           _Z8FillOnesPfi,@function
        .size           _Z8FillOnesPfi,(.L_x_3 - _Z8FillOnesPfi)
        .other          _Z8FillOnesPfi,@"STO_CUDA_ENTRY STV_DEFAULT"
_Z8FillOnesPfi:
.text._Z8FillOnesPfi:
        /* <DEDUP_REMOVED lines=10> */
[----:B------:R-:W-:Y:S02]  /*00a0*/  HFMA2 R7, -RZ, RZ, 1.875, 0 ;  /* 0x3f800000ff077431 */ /* 0x000fe400000001ff */
[----:B0-----:R-:W-:-:S05]  /*00b0*/  IMAD.WIDE R2, R5, 0x4, R2 ;  /* 0x0000000405027825 */ /* 0x001fca00078e0202 */
[----:B-1----:R-:W-:Y:S01]  /*00c0*/  STG.E desc[UR4][R2.64], R7 ;  /* 0x0000000702007986 */ /* 0x002fe2000c101904 */
[----:B------:R-:W-:Y:S05]  /*00d0*/  EXIT ;  /* 0x000000000000794d */ /* 0x000fea0003800000 */
.L_x_1:
        /* <DEDUP_REMOVED lines=10> */
.L_x_3:


//--------------------- .nv.shared.reserved.0     --------------------------
	.section	.nv.shared.reserved.0,"aw",@nobits
	.weak		__nv_reservedSMEM_offset_0_alias
	.size		__nv_reservedSMEM_offset_0_alias, 0, 64
	.other		__nv_reservedSMEM_offset_0_alias,@"STO_CUDA_RESERVED_SHARED STV_DEFAULT"
__nv_reservedSMEM_offset_0_alias:
	.zero		0
	.zero		64


//--------------------- .nv.constant0._Z19SoftmaxLossBackpropPKfiiPf --------------------------
	.section	.nv.constant0._Z19SoftmaxLossBackpropPKfiiPf,"a",@progbits
	.sectionflags	@""
	.align	4
.nv.constant0._Z19SoftmaxLossBackpropPKfiiPf:
	.zero		920


//--------------------- .nv.constant0._Z8FillOnesPfi --------------------------
	.section	.nv.constant0._Z8FillOnesPfi,"a",@progbits
	.sectionflags	@""
	.align	4
.nv.constant0._Z8FillOnesPfi:
	.zero		908


//--------------------- SYMBOLS --------------------------

	.type		.nv.reservedSmem.offset0,@object
	.size		.nv.reservedSmem.offset0,0x4
